//
// Generated by NVIDIA NVVM Compiler
//
// Compiler Build ID: CL-36424714
// Cuda compilation tools, release 13.0, V13.0.88
// Based on NVVM 20.0.0
//

.version 9.0
.target sm_100
.address_size 64

	// .globl	_Z10add_kernelPKfS0_Pfi

.visible .entry _Z10add_kernelPKfS0_Pfi(
	.param .u64 .ptr .align 1 _Z10add_kernelPKfS0_Pfi_param_0,
	.param .u64 .ptr .align 1 _Z10add_kernelPKfS0_Pfi_param_1,
	.param .u64 .ptr .align 1 _Z10add_kernelPKfS0_Pfi_param_2,
	.param .u32 _Z10add_kernelPKfS0_Pfi_param_3
)
{
	.reg .pred 	%p<2>;
	.reg .b32 	%r<6>;
	.reg .b32 	%f<4>;
	.reg .b64 	%rd<11>;

	ld.param.u64 	%rd1, [_Z10add_kernelPKfS0_Pfi_param_0];
	ld.param.u64 	%rd2, [_Z10add_kernelPKfS0_Pfi_param_1];
	ld.param.u64 	%rd3, [_Z10add_kernelPKfS0_Pfi_param_2];
	ld.param.u32 	%r2, [_Z10add_kernelPKfS0_Pfi_param_3];
	mov.u32 	%r3, %ctaid.x;
	mov.u32 	%r4, %ntid.x;
	mov.u32 	%r5, %tid.x;
	mad.lo.s32 	%r1, %r3, %r4, %r5;
	setp.ge.s32 	%p1, %r1, %r2;
	@%p1 bra 	$L__BB0_2;
	cvta.to.global.u64 	%rd4, %rd1;
	cvta.to.global.u64 	%rd5, %rd2;
	cvta.to.global.u64 	%rd6, %rd3;
	mul.wide.s32 	%rd7, %r1, 4;
	add.s64 	%rd8, %rd4, %rd7;
	ld.global.nc.f32 	%f1, [%rd8];
	add.s64 	%rd9, %rd5, %rd7;
	ld.global.nc.f32 	%f2, [%rd9];
	add.f32 	%f3, %f1, %f2;
	add.s64 	%rd10, %rd6, %rd7;
	st.global.f32 	[%rd10], %f3;
$L__BB0_2:
	ret;

}


// ===== COMPILED SASS (sm_100) =====

	.target	sm_100

	.elftype	@"ET_EXEC"


//--------------------- .note.nv.tkinfo           --------------------------
	.section	.note.nv.tkinfo,"",@"SHT_NOTE"
	.sectionflags	@"SHF_NOTE_NV_TKINFO"
	.tkinfo
        /*0018*/ 	.word	0x00000002
        /*0030*/ 	.string	""
        /*0030*/ 	.string	"ptxas"
        /*0030*/ 	.string	"Cuda compilation tools, release 13.0, V13.0.88"
        /*0030*/ 	.string	"Build cuda_13.0.r13.0/compiler.36424714_0"
        /*0030*/ 	.string	"-arch sm_100 -m 64 "



//--------------------- .note.nv.cuinfo           --------------------------
	.section	.note.nv.cuinfo,"",@"SHT_NOTE"
	.sectionflags	@"SHF_NOTE_NV_CUINFO"
        /*0018*/ 	.short	0x0002
        /*001a*/ 	.short	0x0064
        /*001c*/ 	.short	0x0082
	.zero		2


//--------------------- .nv.info                  --------------------------
	.section	.nv.info,"",@"SHT_CUDA_INFO"
	.align	4


	//----- nvinfo : EIATTR_REGCOUNT
	.align		4
        /*0000*/ 	.byte	0x04, 0x2f
        /*0002*/ 	.short	(.L_1 - .L_0)
	.align		4
.L_0:
        /*0004*/ 	.word	index@(_Z10add_kernelPKfS0_Pfi)
        /*0008*/ 	.word	0x0000000c


	//----- nvinfo : EIATTR_FRAME_SIZE
	.align		4
.L_1:
        /*000c*/ 	.byte	0x04, 0x11
        /*000e*/ 	.short	(.L_3 - .L_2)
	.align		4
.L_2:
        /*0010*/ 	.word	index@(_Z10add_kernelPKfS0_Pfi)
        /*0014*/ 	.word	0x00000000


	//----- nvinfo : EIATTR_MIN_STACK_SIZE
	.align		4
.L_3:
        /*0018*/ 	.byte	0x04, 0x12
        /*001a*/ 	.short	(.L_5 - .L_4)
	.align		4
.L_4:
        /*001c*/ 	.word	index@(_Z10add_kernelPKfS0_Pfi)
        /*0020*/ 	.word	0x00000000
.L_5:


//--------------------- .nv.compat                --------------------------
	.section	.nv.compat,"",@"SHT_CUDA_COMPAT_INFO"
	.align	4
        /*0000*/ 	.byte	0x02, 0x09, 0x00, 0x00, 0x02, 0x02, 0x01, 0x00, 0x02, 0x05, 0x05, 0x00, 0x03, 0x07, 0x01, 0x01
        /*0010*/ 	.byte	0x02, 0x03, 0x00, 0x00, 0x02, 0x06, 0x01, 0x00, 0x04, 0x0b, 0x08, 0x00, 0x09, 0x00, 0x00, 0x00
        /*0020*/ 	.byte	0x00, 0x00, 0x00, 0x00


//--------------------- .nv.info._Z10add_kernelPKfS0_Pfi --------------------------
	.section	.nv.info._Z10add_kernelPKfS0_Pfi,"",@"SHT_CUDA_INFO"
	.sectionflags	@""
	.align	4


	//----- nvinfo : EIATTR_CUDA_API_VERSION
	.align		4
        /*0000*/ 	.byte	0x04, 0x37
        /*0002*/ 	.short	(.L_7 - .L_6)
.L_6:
        /*0004*/ 	.word	0x00000082


	//----- nvinfo : EIATTR_KPARAM_INFO
	.align		4
.L_7:
        /*0008*/ 	.byte	0x04, 0x17
        /*000a*/ 	.short	(.L_9 - .L_8)
.L_8:
        /*000c*/ 	.word	0x00000000
        /*0010*/ 	.short	0x0003
        /*0012*/ 	.short	0x0018
        /*0014*/ 	.byte	0x00, 0xf0, 0x11, 0x00


	//----- nvinfo : EIATTR_KPARAM_INFO
	.align		4
.L_9:
        /*0018*/ 	.byte	0x04, 0x17
        /*001a*/ 	.short	(.L_11 - .L_10)
.L_10:
        /*001c*/ 	.word	0x00000000
        /*0020*/ 	.short	0x0002
        /*0022*/ 	.short	0x0010
        /*0024*/ 	.byte	0x00, 0xf5, 0x21, 0x00


	//----- nvinfo : EIATTR_KPARAM_INFO
	.align		4
.L_11:
        /*0028*/ 	.byte	0x04, 0x17
        /*002a*/ 	.short	(.L_13 - .L_12)
.L_12:
        /*002c*/ 	.word	0x00000000
        /*0030*/ 	.short	0x0001
        /*0032*/ 	.short	0x0008
        /*0034*/ 	.byte	0x00, 0xf5, 0x21, 0x00


	//----- nvinfo : EIATTR_KPARAM_INFO
	.align		4
.L_13:
        /*0038*/ 	.byte	0x04, 0x17
        /*003a*/ 	.short	(.L_15 - .L_14)
.L_14:
        /*003c*/ 	.word	0x00000000
        /*0040*/ 	.short	0x0000
        /*0042*/ 	.short	0x0000
        /*0044*/ 	.byte	0x00, 0xf5, 0x21, 0x00


	//----- nvinfo : EIATTR_SPARSE_MMA_MASK
	.align		4
.L_15:
        /*0048*/ 	.byte	0x03, 0x50
        /*004a*/ 	.short	0x0000


	//----- nvinfo : EIATTR_MAXREG_COUNT
	.align		4
        /*004c*/ 	.byte	0x03, 0x1b
        /*004e*/ 	.short	0x00ff


	//----- nvinfo : EIATTR_MERCURY_ISA_VERSION
	.align		4
        /*0050*/ 	.byte	0x03, 0x5f
        /*0052*/ 	.short	0x0101


	//----- nvinfo : EIATTR_VRC_CTA_INIT_COUNT
	.align		4
        /*0054*/ 	.byte	0x02, 0x4a
	.zero		1
	.zero		1


	//----- nvinfo : EIATTR_EXIT_INSTR_OFFSETS
	.align		4
        /*0058*/ 	.byte	0x04, 0x1c
        /*005a*/ 	.short	(.L_17 - .L_16)


	//   ....[0]....
.L_16:
        /*005c*/ 	.word	0x00000070


	//   ....[1]....
        /*0060*/ 	.word	0x00000130


	//----- nvinfo : EIATTR_CBANK_PARAM_SIZE
	.align		4
.L_17:
        /*0064*/ 	.byte	0x03, 0x19
        /*0066*/ 	.short	0x001c


	//----- nvinfo : EIATTR_PARAM_CBANK
	.align		4
        /*0068*/ 	.byte	0x04, 0x0a
        /*006a*/ 	.short	(.L_19 - .L_18)
	.align		4
.L_18:
        /*006c*/ 	.word	index@(.nv.constant0._Z10add_kernelPKfS0_Pfi)
        /*0070*/ 	.short	0x0380
        /*0072*/ 	.short	0x001c


	//----- nvinfo : EIATTR_SW_WAR
	.align		4
.L_19:
        /*0074*/ 	.byte	0x04, 0x36
        /*0076*/ 	.short	(.L_21 - .L_20)
.L_20:
        /*0078*/ 	.word	0x00000008
.L_21:


//--------------------- .nv.callgraph             --------------------------
	.section	.nv.callgraph,"",@"SHT_CUDA_CALLGRAPH"
	.align	4
	.sectionentsize	8
	.align		4
        /*0000*/ 	.word	0x00000000
	.align		4
        /*0004*/ 	.word	0xffffffff
	.align		4
        /*0008*/ 	.word	0x00000000
	.align		4
        /*000c*/ 	.word	0xfffffffe
	.align		4
        /*0010*/ 	.word	0x00000000
	.align		4
        /*0014*/ 	.word	0xfffffffd
	.align		4
        /*0018*/ 	.word	0x00000000
	.align		4
        /*001c*/ 	.word	0xfffffffc


//--------------------- .text._Z10add_kernelPKfS0_Pfi --------------------------
	.section	.text._Z10add_kernelPKfS0_Pfi,"ax",@progbits
	.align	128
        .global         _Z10add_kernelPKfS0_Pfi
        .type           _Z10add_kernelPKfS0_Pfi,@function
        .size           _Z10add_kernelPKfS0_Pfi,(.L_x_1 - _Z10add_kernelPKfS0_Pfi)
        .other          _Z10add_kernelPKfS0_Pfi,@"STO_CUDA_ENTRY STV_DEFAULT"
_Z10add_kernelPKfS0_Pfi:
.text._Z10add_kernelPKfS0_Pfi:
[----:B------:R-:W-:Y:S01]  /*0000*/  LDC R1, c[0x0][0x37c] ;  /* 0x0000df00ff017b82 */ /* 0x000fe20000000800 */
[----:B------:R-:W0:Y:S07]  /*0010*/  S2R R0, SR_TID.X ;  /* 0x0000000000007919 */ /* 0x000e2e0000002100 */
[----:B------:R-:W0:Y:S01]  /*0020*/  S2UR UR4, SR_CTAID.X ;  /* 0x00000000000479c3 */ /* 0x000e220000002500 */
[----:B------:R-:W1:Y:S07]  /*0030*/  LDCU UR5, c[0x0][0x398] ;  /* 0x00007300ff0577ac */ /* 0x000e6e0008000800 */
[----:B------:R-:W0:Y:S02]  /*0040*/  LDC R9, c[0x0][0x360] ;  /* 0x0000d800ff097b82 */ /* 0x000e240000000800 */
[----:B0-----:R-:W-:-:S05]  /*0050*/  IMAD R9, R9, UR4, R0 ;  /* 0x0000000409097c24 */ /* 0x001fca000f8e0200 */
[----:B-1----:R-:W-:-:S13]  /*0060*/  ISETP.GE.AND P0, PT, R9, UR5, PT ;  /* 0x0000000509007c0c */ /* 0x002fda000bf06270 */
[----:B------:R-:W-:Y:S05]  /*0070*/  @P0 EXIT ;  /* 0x000000000000094d */ /* 0x000fea0003800000 */
[----:B------:R-:W0:Y:S01]  /*0080*/  LDC.64 R2, c[0x0][0x380] ;  /* 0x0000e000ff027b82 */ /* 0x000e220000000a00 */
[----:B------:R-:W1:Y:S07]  /*0090*/  LDCU.64 UR4, c[0x0][0x358] ;  /* 0x00006b00ff0477ac */ /* 0x000e6e0008000a00 */
[----:B------:R-:W2:Y:S08]  /*00a0*/  LDC.64 R4, c[0x0][0x388] ;  /* 0x0000e200ff047b82 */ /* 0x000eb00000000a00 */
[----:B------:R-:W3:Y:S01]  /*00b0*/  LDC.64 R6, c[0x0][0x390] ;  /* 0x0000e400ff067b82 */ /* 0x000ee20000000a00 */
[----:B0-----:R-:W-:-:S06]  /*00c0*/  IMAD.WIDE R2, R9, 0x4, R2 ;  /* 0x0000000409027825 */ /* 0x001fcc00078e0202 */
[----:B-1----:R-:W4:Y:S01]  /*00d0*/  LDG.E.CONSTANT R2, desc[UR4][R2.64] ;  /* 0x0000000402027981 */ /* 0x002f22000c1e9900 */
[----:B--2---:R-:W-:-:S06]  /*00e0*/  IMAD.WIDE R4, R9, 0x4, R4 ;  /* 0x0000000409047825 */ /* 0x004fcc00078e0204 */
[----:B------:R-:W4:Y:S01]  /*00f0*/  LDG.E.CONSTANT R5, desc[UR4][R4.64] ;  /* 0x0000000404057981 */ /* 0x000f22000c1e9900 */
[----:B---3--:R-:W-:-:S04]  /*0100*/  IMAD.WIDE R6, R9, 0x4, R6 ;  /* 0x0000000409067825 */ /* 0x008fc800078e0206 */
[----:B----4-:R-:W-:-:S05]  /*0110*/  FADD R9, R2, R5 ;  /* 0x0000000502097221 */ /* 0x010fca0000000000 */
[----:B------:R-:W-:Y:S01]  /*0120*/  STG.E desc[UR4][R6.64], R9 ;  /* 0x0000000906007986 */ /* 0x000fe2000c101904 */
[----:B------:R-:W-:Y:S05]  /*0130*/  EXIT ;  /* 0x000000000000794d */ /* 0x000fea0003800000 */
.L_x_0:
[----:B------:R-:W-:-:S00]  /*0140*/  BRA `(.L_x_0) ;  /* 0xfffffffc00fc7947 */ /* 0x000fc0000383ffff */
[----:B------:R-:W-:-:S00]  /*0150*/  NOP ;  /* 0x0000000000007918 */ /* 0x000fc00000000000 */
        /* <DEDUP_REMOVED lines=10> */
.L_x_1:


//--------------------- .nv.shared.reserved.0     --------------------------
	.section	.nv.shared.reserved.0,"aw",@nobits
	.weak		__nv_reservedSMEM_offset_0_alias
	.size		__nv_reservedSMEM_offset_0_alias, 0, 64
	.other		__nv_reservedSMEM_offset_0_alias,@"STO_CUDA_RESERVED_SHARED STV_DEFAULT"
__nv_reservedSMEM_offset_0_alias:
	.zero		0
	.zero		64


//--------------------- .nv.constant0._Z10add_kernelPKfS0_Pfi --------------------------
	.section	.nv.constant0._Z10add_kernelPKfS0_Pfi,"a",@progbits
	.sectionflags	@""
	.align	4
.nv.constant0._Z10add_kernelPKfS0_Pfi:
	.zero		924


//--------------------- SYMBOLS --------------------------

	.type		.nv.reservedSmem.offset0,@object
	.size		.nv.reservedSmem.offset0,0x4
